//
// Generated by NVIDIA NVVM Compiler
//
// Compiler Build ID: CL-36424714
// Cuda compilation tools, release 13.0, V13.0.88
// Based on NVVM 20.0.0
//

.version 9.0
.target sm_100
.address_size 64

	// .globl	_Z26matrix_multiply_2d_untiledPfS_S_iii

.visible .entry _Z26matrix_multiply_2d_untiledPfS_S_iii(
	.param .u64 .ptr .align 1 _Z26matrix_multiply_2d_untiledPfS_S_iii_param_0,
	.param .u64 .ptr .align 1 _Z26matrix_multiply_2d_untiledPfS_S_iii_param_1,
	.param .u64 .ptr .align 1 _Z26matrix_multiply_2d_untiledPfS_S_iii_param_2,
	.param .u32 _Z26matrix_multiply_2d_untiledPfS_S_iii_param_3,
	.param .u32 _Z26matrix_multiply_2d_untiledPfS_S_iii_param_4,
	.param .u32 _Z26matrix_multiply_2d_untiledPfS_S_iii_param_5
)
{
	.reg .pred 	%p<13>;
	.reg .b32 	%r<41>;
	.reg .b32 	%f<68>;
	.reg .b64 	%rd<53>;

	ld.param.u64 	%rd7, [_Z26matrix_multiply_2d_untiledPfS_S_iii_param_0];
	ld.param.u64 	%rd8, [_Z26matrix_multiply_2d_untiledPfS_S_iii_param_1];
	ld.param.u64 	%rd6, [_Z26matrix_multiply_2d_untiledPfS_S_iii_param_2];
	ld.param.u32 	%r20, [_Z26matrix_multiply_2d_untiledPfS_S_iii_param_3];
	ld.param.u32 	%r18, [_Z26matrix_multiply_2d_untiledPfS_S_iii_param_4];
	ld.param.u32 	%r19, [_Z26matrix_multiply_2d_untiledPfS_S_iii_param_5];
	cvta.to.global.u64 	%rd1, %rd8;
	cvta.to.global.u64 	%rd2, %rd7;
	mov.u32 	%r21, %ctaid.y;
	mov.u32 	%r22, %ntid.y;
	mov.u32 	%r23, %tid.y;
	mad.lo.s32 	%r1, %r21, %r22, %r23;
	mov.u32 	%r24, %ctaid.x;
	mov.u32 	%r25, %ntid.x;
	mov.u32 	%r26, %tid.x;
	mad.lo.s32 	%r2, %r24, %r25, %r26;
	setp.ge.s32 	%p1, %r1, %r20;
	setp.ge.s32 	%p2, %r2, %r18;
	or.pred  	%p3, %p1, %p2;
	@%p3 bra 	$L__BB0_14;
	setp.lt.s32 	%p4, %r19, 1;
	mov.f32 	%f67, 0f00000000;
	@%p4 bra 	$L__BB0_13;
	mul.lo.s32 	%r3, %r19, %r1;
	and.b32  	%r4, %r19, 7;
	setp.lt.u32 	%p5, %r19, 8;
	mov.f32 	%f67, 0f00000000;
	mov.b32 	%r39, 0;
	@%p5 bra 	$L__BB0_5;
	and.b32  	%r39, %r19, 2147483640;
	neg.s32 	%r37, %r39;
	shl.b32 	%r7, %r18, 3;
	mul.wide.u32 	%rd9, %r3, 4;
	add.s64 	%rd10, %rd9, %rd2;
	add.s64 	%rd52, %rd10, 16;
	mov.f32 	%f67, 0f00000000;
	mul.wide.s32 	%rd13, %r18, 4;
	mov.u32 	%r36, %r2;
$L__BB0_4:
	.pragma "nounroll";
	ld.global.f32 	%f17, [%rd52+-16];
	mul.wide.s32 	%rd11, %r36, 4;
	add.s64 	%rd12, %rd1, %rd11;
	ld.global.f32 	%f18, [%rd12];
	fma.rn.f32 	%f19, %f17, %f18, %f67;
	ld.global.f32 	%f20, [%rd52+-12];
	add.s64 	%rd14, %rd12, %rd13;
	ld.global.f32 	%f21, [%rd14];
	fma.rn.f32 	%f22, %f20, %f21, %f19;
	ld.global.f32 	%f23, [%rd52+-8];
	add.s64 	%rd15, %rd14, %rd13;
	ld.global.f32 	%f24, [%rd15];
	fma.rn.f32 	%f25, %f23, %f24, %f22;
	ld.global.f32 	%f26, [%rd52+-4];
	add.s64 	%rd16, %rd15, %rd13;
	ld.global.f32 	%f27, [%rd16];
	fma.rn.f32 	%f28, %f26, %f27, %f25;
	ld.global.f32 	%f29, [%rd52];
	add.s64 	%rd17, %rd16, %rd13;
	ld.global.f32 	%f30, [%rd17];
	fma.rn.f32 	%f31, %f29, %f30, %f28;
	ld.global.f32 	%f32, [%rd52+4];
	add.s64 	%rd18, %rd17, %rd13;
	ld.global.f32 	%f33, [%rd18];
	fma.rn.f32 	%f34, %f32, %f33, %f31;
	ld.global.f32 	%f35, [%rd52+8];
	add.s64 	%rd19, %rd18, %rd13;
	ld.global.f32 	%f36, [%rd19];
	fma.rn.f32 	%f37, %f35, %f36, %f34;
	ld.global.f32 	%f38, [%rd52+12];
	add.s64 	%rd20, %rd19, %rd13;
	ld.global.f32 	%f39, [%rd20];
	fma.rn.f32 	%f67, %f38, %f39, %f37;
	add.s32 	%r37, %r37, 8;
	add.s32 	%r36, %r36, %r7;
	add.s64 	%rd52, %rd52, 32;
	setp.ne.s32 	%p6, %r37, 0;
	@%p6 bra 	$L__BB0_4;
$L__BB0_5:
	setp.eq.s32 	%p7, %r4, 0;
	@%p7 bra 	$L__BB0_13;
	and.b32  	%r13, %r19, 3;
	setp.lt.u32 	%p8, %r4, 4;
	@%p8 bra 	$L__BB0_8;
	add.s32 	%r28, %r39, %r3;
	mul.wide.u32 	%rd21, %r28, 4;
	add.s64 	%rd22, %rd2, %rd21;
	ld.global.f32 	%f41, [%rd22];
	mad.lo.s32 	%r29, %r39, %r18, %r2;
	mul.wide.s32 	%rd23, %r29, 4;
	add.s64 	%rd24, %rd1, %rd23;
	ld.global.f32 	%f42, [%rd24];
	fma.rn.f32 	%f43, %f41, %f42, %f67;
	cvt.u64.u32 	%rd25, %r3;
	cvt.u64.u32 	%rd26, %r39;
	add.s64 	%rd27, %rd26, %rd25;
	shl.b64 	%rd28, %rd27, 2;
	add.s64 	%rd29, %rd2, %rd28;
	ld.global.f32 	%f44, [%rd29+4];
	mul.wide.s32 	%rd30, %r18, 4;
	add.s64 	%rd31, %rd24, %rd30;
	ld.global.f32 	%f45, [%rd31];
	fma.rn.f32 	%f46, %f44, %f45, %f43;
	ld.global.f32 	%f47, [%rd29+8];
	add.s64 	%rd32, %rd31, %rd30;
	ld.global.f32 	%f48, [%rd32];
	fma.rn.f32 	%f49, %f47, %f48, %f46;
	ld.global.f32 	%f50, [%rd29+12];
	add.s64 	%rd33, %rd32, %rd30;
	ld.global.f32 	%f51, [%rd33];
	fma.rn.f32 	%f67, %f50, %f51, %f49;
	add.s32 	%r39, %r39, 4;
$L__BB0_8:
	setp.eq.s32 	%p9, %r13, 0;
	@%p9 bra 	$L__BB0_13;
	setp.eq.s32 	%p10, %r13, 1;
	@%p10 bra 	$L__BB0_11;
	add.s32 	%r30, %r39, %r3;
	mul.wide.u32 	%rd34, %r30, 4;
	add.s64 	%rd35, %rd2, %rd34;
	ld.global.f32 	%f53, [%rd35];
	mad.lo.s32 	%r31, %r39, %r18, %r2;
	mul.wide.s32 	%rd36, %r31, 4;
	add.s64 	%rd37, %rd1, %rd36;
	ld.global.f32 	%f54, [%rd37];
	fma.rn.f32 	%f55, %f53, %f54, %f67;
	cvt.u64.u32 	%rd38, %r3;
	cvt.u64.u32 	%rd39, %r39;
	add.s64 	%rd40, %rd39, %rd38;
	shl.b64 	%rd41, %rd40, 2;
	add.s64 	%rd42, %rd2, %rd41;
	ld.global.f32 	%f56, [%rd42+4];
	mul.wide.s32 	%rd43, %r18, 4;
	add.s64 	%rd44, %rd37, %rd43;
	ld.global.f32 	%f57, [%rd44];
	fma.rn.f32 	%f67, %f56, %f57, %f55;
	add.s32 	%r39, %r39, 2;
$L__BB0_11:
	and.b32  	%r32, %r19, 1;
	setp.eq.b32 	%p11, %r32, 1;
	not.pred 	%p12, %p11;
	@%p12 bra 	$L__BB0_13;
	add.s32 	%r33, %r39, %r3;
	mul.wide.u32 	%rd45, %r33, 4;
	add.s64 	%rd46, %rd2, %rd45;
	ld.global.f32 	%f58, [%rd46];
	mad.lo.s32 	%r34, %r39, %r18, %r2;
	mul.wide.s32 	%rd47, %r34, 4;
	add.s64 	%rd48, %rd1, %rd47;
	ld.global.f32 	%f59, [%rd48];
	fma.rn.f32 	%f67, %f58, %f59, %f67;
$L__BB0_13:
	mad.lo.s32 	%r35, %r18, %r1, %r2;
	cvta.to.global.u64 	%rd49, %rd6;
	mul.wide.s32 	%rd50, %r35, 4;
	add.s64 	%rd51, %rd49, %rd50;
	st.global.f32 	[%rd51], %f67;
$L__BB0_14:
	ret;

}


// ===== COMPILED SASS (sm_100) =====

	.target	sm_100

	.elftype	@"ET_EXEC"


//--------------------- .note.nv.tkinfo           --------------------------
	.section	.note.nv.tkinfo,"",@"SHT_NOTE"
	.sectionflags	@"SHF_NOTE_NV_TKINFO"
	.tkinfo
        /*0018*/ 	.word	0x00000002
        /*0030*/ 	.string	""
        /*0030*/ 	.string	"ptxas"
        /*0030*/ 	.string	"Cuda compilation tools, release 13.0, V13.0.88"
        /*0030*/ 	.string	"Build cuda_13.0.r13.0/compiler.36424714_0"
        /*0030*/ 	.string	"-arch sm_100 -m 64 "



//--------------------- .note.nv.cuinfo           --------------------------
	.section	.note.nv.cuinfo,"",@"SHT_NOTE"
	.sectionflags	@"SHF_NOTE_NV_CUINFO"
        /*0018*/ 	.short	0x0002
        /*001a*/ 	.short	0x0064
        /*001c*/ 	.short	0x0082
	.zero		2


//--------------------- .nv.info                  --------------------------
	.section	.nv.info,"",@"SHT_CUDA_INFO"
	.align	4


	//----- nvinfo : EIATTR_REGCOUNT
	.align		4
        /*0000*/ 	.byte	0x04, 0x2f
        /*0002*/ 	.short	(.L_1 - .L_0)
	.align		4
.L_0:
        /*0004*/ 	.word	index@(_Z26matrix_multiply_2d_untiledPfS_S_iii)
        /*0008*/ 	.word	0x00000020


	//----- nvinfo : EIATTR_FRAME_SIZE
	.align		4
.L_1:
        /*000c*/ 	.byte	0x04, 0x11
        /*000e*/ 	.short	(.L_3 - .L_2)
	.align		4
.L_2:
        /*0010*/ 	.word	index@(_Z26matrix_multiply_2d_untiledPfS_S_iii)
        /*0014*/ 	.word	0x00000000


	//----- nvinfo : EIATTR_MIN_STACK_SIZE
	.align		4
.L_3:
        /*0018*/ 	.byte	0x04, 0x12
        /*001a*/ 	.short	(.L_5 - .L_4)
	.align		4
.L_4:
        /*001c*/ 	.word	index@(_Z26matrix_multiply_2d_untiledPfS_S_iii)
        /*0020*/ 	.word	0x00000000
.L_5:


//--------------------- .nv.compat                --------------------------
	.section	.nv.compat,"",@"SHT_CUDA_COMPAT_INFO"
	.align	4
        /*0000*/ 	.byte	0x02, 0x09, 0x00, 0x00, 0x02, 0x02, 0x01, 0x00, 0x02, 0x05, 0x05, 0x00, 0x03, 0x07, 0x01, 0x01
        /*0010*/ 	.byte	0x02, 0x03, 0x00, 0x00, 0x02, 0x06, 0x01, 0x00, 0x04, 0x0b, 0x08, 0x00, 0x09, 0x00, 0x00, 0x00
        /*0020*/ 	.byte	0x00, 0x00, 0x00, 0x00


//--------------------- .nv.info._Z26matrix_multiply_2d_untiledPfS_S_iii --------------------------
	.section	.nv.info._Z26matrix_multiply_2d_untiledPfS_S_iii,"",@"SHT_CUDA_INFO"
	.sectionflags	@""
	.align	4


	//----- nvinfo : EIATTR_CUDA_API_VERSION
	.align		4
        /*0000*/ 	.byte	0x04, 0x37
        /*0002*/ 	.short	(.L_7 - .L_6)
.L_6:
        /*0004*/ 	.word	0x00000082


	//----- nvinfo : EIATTR_KPARAM_INFO
	.align		4
.L_7:
        /*0008*/ 	.byte	0x04, 0x17
        /*000a*/ 	.short	(.L_9 - .L_8)
.L_8:
        /*000c*/ 	.word	0x00000000
        /*0010*/ 	.short	0x0005
        /*0012*/ 	.short	0x0020
        /*0014*/ 	.byte	0x00, 0xf0, 0x11, 0x00


	//----- nvinfo : EIATTR_KPARAM_INFO
	.align		4
.L_9:
        /*0018*/ 	.byte	0x04, 0x17
        /*001a*/ 	.short	(.L_11 - .L_10)
.L_10:
        /*001c*/ 	.word	0x00000000
        /*0020*/ 	.short	0x0004
        /*0022*/ 	.short	0x001c
        /*0024*/ 	.byte	0x00, 0xf0, 0x11, 0x00


	//----- nvinfo : EIATTR_KPARAM_INFO
	.align		4
.L_11:
        /*0028*/ 	.byte	0x04, 0x17
        /*002a*/ 	.short	(.L_13 - .L_12)
.L_12:
        /*002c*/ 	.word	0x00000000
        /*0030*/ 	.short	0x0003
        /*0032*/ 	.short	0x0018
        /*0034*/ 	.byte	0x00, 0xf0, 0x11, 0x00


	//----- nvinfo : EIATTR_KPARAM_INFO
	.align		4
.L_13:
        /*0038*/ 	.byte	0x04, 0x17
        /*003a*/ 	.short	(.L_15 - .L_14)
.L_14:
        /*003c*/ 	.word	0x00000000
        /*0040*/ 	.short	0x0002
        /*0042*/ 	.short	0x0010
        /*0044*/ 	.byte	0x00, 0xf5, 0x21, 0x00


	//----- nvinfo : EIATTR_KPARAM_INFO
	.align		4
.L_15:
        /*0048*/ 	.byte	0x04, 0x17
        /*004a*/ 	.short	(.L_17 - .L_16)
.L_16:
        /*004c*/ 	.word	0x00000000
        /*0050*/ 	.short	0x0001
        /*0052*/ 	.short	0x0008
        /*0054*/ 	.byte	0x00, 0xf5, 0x21, 0x00


	//----- nvinfo : EIATTR_KPARAM_INFO
	.align		4
.L_17:
        /*0058*/ 	.byte	0x04, 0x17
        /*005a*/ 	.short	(.L_19 - .L_18)
.L_18:
        /*005c*/ 	.word	0x00000000
        /*0060*/ 	.short	0x0000
        /*0062*/ 	.short	0x0000
        /*0064*/ 	.byte	0x00, 0xf5, 0x21, 0x00


	//----- nvinfo : EIATTR_SPARSE_MMA_MASK
	.align		4
.L_19:
        /*0068*/ 	.byte	0x03, 0x50
        /*006a*/ 	.short	0x0000


	//----- nvinfo : EIATTR_MAXREG_COUNT
	.align		4
        /*006c*/ 	.byte	0x03, 0x1b
        /*006e*/ 	.short	0x00ff


	//----- nvinfo : EIATTR_MERCURY_ISA_VERSION
	.align		4
        /*0070*/ 	.byte	0x03, 0x5f
        /*0072*/ 	.short	0x0101


	//----- nvinfo : EIATTR_VRC_CTA_INIT_COUNT
	.align		4
        /*0074*/ 	.byte	0x02, 0x4a
	.zero		1
	.zero		1


	//----- nvinfo : EIATTR_EXIT_INSTR_OFFSETS
	.align		4
        /*0078*/ 	.byte	0x04, 0x1c
        /*007a*/ 	.short	(.L_21 - .L_20)


	//   ....[0]....
.L_20:
        /*007c*/ 	.word	0x000000c0


	//   ....[1]....
        /*0080*/ 	.word	0x000008e0


	//----- nvinfo : EIATTR_CBANK_PARAM_SIZE
	.align		4
.L_21:
        /*0084*/ 	.byte	0x03, 0x19
        /*0086*/ 	.short	0x0024


	//----- nvinfo : EIATTR_PARAM_CBANK
	.align		4
        /*0088*/ 	.byte	0x04, 0x0a
        /*008a*/ 	.short	(.L_23 - .L_22)
	.align		4
.L_22:
        /*008c*/ 	.word	index@(.nv.constant0._Z26matrix_multiply_2d_untiledPfS_S_iii)
        /*0090*/ 	.short	0x0380
        /*0092*/ 	.short	0x0024


	//----- nvinfo : EIATTR_SW_WAR
	.align		4
.L_23:
        /*0094*/ 	.byte	0x04, 0x36
        /*0096*/ 	.short	(.L_25 - .L_24)
.L_24:
        /*0098*/ 	.word	0x00000008
.L_25:


//--------------------- .nv.callgraph             --------------------------
	.section	.nv.callgraph,"",@"SHT_CUDA_CALLGRAPH"
	.align	4
	.sectionentsize	8
	.align		4
        /*0000*/ 	.word	0x00000000
	.align		4
        /*0004*/ 	.word	0xffffffff
	.align		4
        /*0008*/ 	.word	0x00000000
	.align		4
        /*000c*/ 	.word	0xfffffffe
	.align		4
        /*0010*/ 	.word	0x00000000
	.align		4
        /*0014*/ 	.word	0xfffffffd
	.align		4
        /*0018*/ 	.word	0x00000000
	.align		4
        /*001c*/ 	.word	0xfffffffc


//--------------------- .text._Z26matrix_multiply_2d_untiledPfS_S_iii --------------------------
	.section	.text._Z26matrix_multiply_2d_untiledPfS_S_iii,"ax",@progbits
	.align	128
        .global         _Z26matrix_multiply_2d_untiledPfS_S_iii
        .type           _Z26matrix_multiply_2d_untiledPfS_S_iii,@function
        .size           _Z26matrix_multiply_2d_untiledPfS_S_iii,(.L_x_5 - _Z26matrix_multiply_2d_untiledPfS_S_iii)
        .other          _Z26matrix_multiply_2d_untiledPfS_S_iii,@"STO_CUDA_ENTRY STV_DEFAULT"
_Z26matrix_multiply_2d_untiledPfS_S_iii:
.text._Z26matrix_multiply_2d_untiledPfS_S_iii:
[----:B------:R-:W-:Y:S01]  /*0000*/  LDC R1, c[0x0][0x37c] ;  /* 0x0000df00ff017b82 */ /* 0x000fe20000000800 */
[----:B------:R-:W0:Y:S07]  /*0010*/  S2R R5, SR_TID.X ;  /* 0x0000000000057919 */ /* 0x000e2e0000002100 */
[----:B------:R-:W1:Y:S01]  /*0020*/  LDC R19, c[0x0][0x364] ;  /* 0x0000d900ff137b82 */ /* 0x000e620000000800 */
[----:B------:R-:W1:Y:S07]  /*0030*/  S2R R4, SR_TID.Y ;  /* 0x0000000000047919 */ /* 0x000e6e0000002200 */
[----:B------:R-:W0:Y:S08]  /*0040*/  S2UR UR5, SR_CTAID.X ;  /* 0x00000000000579c3 */ /* 0x000e300000002500 */
[----:B------:R-:W0:Y:S08]  /*0050*/  LDC R0, c[0x0][0x360] ;  /* 0x0000d800ff007b82 */ /* 0x000e300000000800 */
[----:B------:R-:W1:Y:S08]  /*0060*/  S2UR UR4, SR_CTAID.Y ;  /* 0x00000000000479c3 */ /* 0x000e700000002600 */
[----:B------:R-:W2:Y:S01]  /*0070*/  LDC.64 R2, c[0x0][0x398] ;  /* 0x0000e600ff027b82 */ /* 0x000ea20000000a00 */
[----:B0-----:R-:W-:-:S02]  /*0080*/  IMAD R0, R0, UR5, R5 ;  /* 0x0000000500007c24 */ /* 0x001fc4000f8e0205 */
[----:B-1----:R-:W-:-:S03]  /*0090*/  IMAD R19, R19, UR4, R4 ;  /* 0x0000000413137c24 */ /* 0x002fc6000f8e0204 */
[----:B--2---:R-:W-:-:S04]  /*00a0*/  ISETP.GE.AND P0, PT, R0, R3, PT ;  /* 0x000000030000720c */ /* 0x004fc80003f06270 */
[----:B------:R-:W-:-:S13]  /*00b0*/  ISETP.GE.OR P0, PT, R19, R2, P0 ;  /* 0x000000021300720c */ /* 0x000fda0000706670 */
[----:B------:R-:W-:Y:S05]  /*00c0*/  @P0 EXIT ;  /* 0x000000000000094d */ /* 0x000fea0003800000 */
[----:B------:R-:W0:Y:S01]  /*00d0*/  LDC R2, c[0x0][0x3a0] ;  /* 0x0000e800ff027b82 */ /* 0x000e220000000800 */
[----:B------:R-:W1:Y:S01]  /*00e0*/  LDCU.64 UR4, c[0x0][0x358] ;  /* 0x00006b00ff0477ac */ /* 0x000e620008000a00 */
[----:B------:R-:W-:Y:S01]  /*00f0*/  HFMA2 R24, -RZ, RZ, 0, 0 ;  /* 0x00000000ff187431 */ /* 0x000fe200000001ff */
[----:B0-----:R-:W-:-:S13]  /*0100*/  ISETP.GE.AND P0, PT, R2, 0x1, PT ;  /* 0x000000010200780c */ /* 0x001fda0003f06270 */
[----:B-1----:R-:W-:Y:S05]  /*0110*/  @!P0 BRA `(.L_x_0) ;  /* 0x0000000400e08947 */ /* 0x002fea0003800000 */
[C---:B------:R-:W-:Y:S01]  /*0120*/  ISETP.GE.U32.AND P1, PT, R2.reuse, 0x8, PT ;  /* 0x000000080200780c */ /* 0x040fe20003f26070 */
[----:B------:R-:W-:Y:S01]  /*0130*/  IMAD R20, R19, R2, RZ ;  /* 0x0000000213147224 */ /* 0x000fe200078e02ff */
[----:B------:R-:W-:Y:S02]  /*0140*/  LOP3.LUT R27, R2, 0x7, RZ, 0xc0, !PT ;  /* 0x00000007021b7812 */ /* 0x000fe400078ec0ff */
[----:B------:R-:W-:Y:S02]  /*0150*/  MOV R24, RZ ;  /* 0x000000ff00187202 */ /* 0x000fe40000000f00 */
[----:B------:R-:W-:Y:S02]  /*0160*/  ISETP.NE.AND P0, PT, R27, RZ, PT ;  /* 0x000000ff1b00720c */ /* 0x000fe40003f05270 */
[----:B------:R-:W-:-:S05]  /*0170*/  MOV R21, RZ ;  /* 0x000000ff00157202 */ /* 0x000fca0000000f00 */
[----:B------:R-:W-:Y:S06]  /*0180*/  @!P1 BRA `(.L_x_1) ;  /* 0x0000000000c49947 */ /* 0x000fec0003800000 */
[----:B------:R-:W0:Y:S01]  /*0190*/  LDC.64 R4, c[0x0][0x380] ;  /* 0x0000e000ff047b82 */ /* 0x000e220000000a00 */
[----:B------:R-:W-:Y:S02]  /*01a0*/  LOP3.LUT R21, R2, 0x7ffffff8, RZ, 0xc0, !PT ;  /* 0x7ffffff802157812 */ /* 0x000fe400078ec0ff */
[----:B------:R-:W-:Y:S02]  /*01b0*/  MOV R24, RZ ;  /* 0x000000ff00187202 */ /* 0x000fe40000000f00 */
[----:B------:R-:W-:Y:S02]  /*01c0*/  MOV R18, R0 ;  /* 0x0000000000127202 */ /* 0x000fe40000000f00 */
[----:B------:R-:W-:Y:S01]  /*01d0*/  IADD3 R22, PT, PT, -R21, RZ, RZ ;  /* 0x000000ff15167210 */ /* 0x000fe20007ffe1ff */
[----:B0-----:R-:W-:-:S03]  /*01e0*/  IMAD.WIDE.U32 R4, R20, 0x4, R4 ;  /* 0x0000000414047825 */ /* 0x001fc600078e0004 */
[----:B------:R-:W-:-:S04]  /*01f0*/  IADD3 R6, P1, PT, R4, 0x10, RZ ;  /* 0x0000001004067810 */ /* 0x000fc80007f3e0ff */
[----:B------:R-:W-:-:S09]  /*0200*/  IADD3.X R7, PT, PT, RZ, R5, RZ, P1, !PT ;  /* 0x00000005ff077210 */ /* 0x000fd20000ffe4ff */
.L_x_2:
[----:B------:R-:W0:Y:S01]  /*0210*/  LDC.64 R16, c[0x0][0x388] ;  /* 0x0000e200ff107b82 */ /* 0x000e220000000a00 */
[----:B------:R-:W-:Y:S02]  /*0220*/  MOV R4, R6 ;  /* 0x0000000600047202 */ /* 0x000fe40000000f00 */
[----:B------:R-:W-:-:S05]  /*0230*/  MOV R5, R7 ;  /* 0x0000000700057202 */ /* 0x000fca0000000f00 */
[----:B------:R-:W2:Y:S04]  /*0240*/  LDG.E R25, desc[UR4][R4.64+-0x10] ;  /* 0xfffff00404197981 */ /* 0x000ea8000c1e1900 */
[----:B------:R-:W3:Y:S04]  /*0250*/  LDG.E R23, desc[UR4][R4.64+-0xc] ;  /* 0xfffff40404177981 */ /* 0x000ee8000c1e1900 */
[----:B------:R-:W4:Y:S04]  /*0260*/  LDG.E R29, desc[UR4][R4.64+-0x8] ;  /* 0xfffff804041d7981 */ /* 0x000f28000c1e1900 */
[----:B------:R-:W5:Y:S01]  /*0270*/  LDG.E R28, desc[UR4][R4.64+-0x4] ;  /* 0xfffffc04041c7981 */ /* 0x000f62000c1e1900 */
[----:B0-----:R-:W-:-:S05]  /*0280*/  IMAD.WIDE R16, R18, 0x4, R16 ;  /* 0x0000000412107825 */ /* 0x001fca00078e0210 */
[----:B------:R0:W2:Y:S01]  /*0290*/  LDG.E R26, desc[UR4][R16.64] ;  /* 0x00000004101a7981 */ /* 0x0000a2000c1e1900 */
[----:B------:R-:W-:-:S04]  /*02a0*/  IMAD.WIDE R14, R3, 0x4, R16 ;  /* 0x00000004030e7825 */ /* 0x000fc800078e0210 */
[C---:B------:R-:W-:Y:S02]  /*02b0*/  IMAD.WIDE R6, R3.reuse, 0x4, R14 ;  /* 0x0000000403067825 */ /* 0x040fe400078e020e */
[----:B------:R-:W3:Y:S02]  /*02c0*/  LDG.E R14, desc[UR4][R14.64] ;  /* 0x000000040e0e7981 */ /* 0x000ee4000c1e1900 */
[C---:B------:R-:W-:Y:S02]  /*02d0*/  IMAD.WIDE R10, R3.reuse, 0x4, R6 ;  /* 0x00000004030a7825 */ /* 0x040fe400078e0206 */
[----:B------:R-:W4:Y:S02]  /*02e0*/  LDG.E R6, desc[UR4][R6.64] ;  /* 0x0000000406067981 */ /* 0x000f24000c1e1900 */
[C---:B------:R-:W-:Y:S02]  /*02f0*/  IMAD.WIDE R8, R3.reuse, 0x4, R10 ;  /* 0x0000000403087825 */ /* 0x040fe400078e020a */
[----:B------:R-:W5:Y:S02]  /*0300*/  LDG.E R10, desc[UR4][R10.64] ;  /* 0x000000040a0a7981 */ /* 0x000f64000c1e1900 */
[----:B------:R-:W-:-:S02]  /*0310*/  IMAD.WIDE R12, R3, 0x4, R8 ;  /* 0x00000004030c7825 */ /* 0x000fc400078e0208 */
[----:B------:R-:W5:Y:S04]  /*0320*/  LDG.E R7, desc[UR4][R4.64] ;  /* 0x0000000404077981 */ /* 0x000f68000c1e1900 */
[----:B------:R-:W5:Y:S01]  /*0330*/  LDG.E R8, desc[UR4][R8.64] ;  /* 0x0000000408087981 */ /* 0x000f62000c1e1900 */
[----:B0-----:R-:W-:-:S03]  /*0340*/  IMAD.WIDE R16, R3, 0x4, R12 ;  /* 0x0000000403107825 */ /* 0x001fc600078e020c */
[----:B------:R-:W5:Y:S04]  /*0350*/  LDG.E R12, desc[UR4][R12.64] ;  /* 0x000000040c0c7981 */ /* 0x000f68000c1e1900 */
[----:B------:R-:W5:Y:S04]  /*0360*/  LDG.E R15, desc[UR4][R16.64] ;  /* 0x00000004100f7981 */ /* 0x000f68000c1e1900 */
[----:B------:R-:W5:Y:S04]  /*0370*/  LDG.E R9, desc[UR4][R4.64+0x4] ;  /* 0x0000040404097981 */ /* 0x000f68000c1e1900 */
[----:B------:R-:W5:Y:S01]  /*0380*/  LDG.E R11, desc[UR4][R4.64+0xc] ;  /* 0x00000c04040b7981 */ /* 0x000f62000c1e1900 */
[----:B--2---:R-:W-:Y:S01]  /*0390*/  FFMA R26, R25, R26, R24 ;  /* 0x0000001a191a7223 */ /* 0x004fe20000000018 */
[----:B------:R-:W-:-:S02]  /*03a0*/  IMAD.WIDE R24, R3, 0x4, R16 ;  /* 0x0000000403187825 */ /* 0x000fc400078e0210 */
[----:B------:R-:W2:Y:S04]  /*03b0*/  LDG.E R16, desc[UR4][R4.64+0x8] ;  /* 0x0000080404107981 */ /* 0x000ea8000c1e1900 */
[----:B------:R-:W2:Y:S01]  /*03c0*/  LDG.E R24, desc[UR4][R24.64] ;  /* 0x0000000418187981 */ /* 0x000ea2000c1e1900 */
[----:B---3--:R-:W-:Y:S01]  /*03d0*/  FFMA R14, R23, R14, R26 ;  /* 0x0000000e170e7223 */ /* 0x008fe2000000001a */
[----:B------:R-:W-:-:S03]  /*03e0*/  IADD3 R22, PT, PT, R22, 0x8, RZ ;  /* 0x0000000816167810 */ /* 0x000fc60007ffe0ff */
[----:B----4-:R-:W-:Y:S01]  /*03f0*/  FFMA R29, R29, R6, R14 ;  /* 0x000000061d1d7223 */ /* 0x010fe2000000000e */
[----:B------:R-:W-:-:S03]  /*0400*/  ISETP.NE.AND P1, PT, R22, RZ, PT ;  /* 0x000000ff1600720c */ /* 0x000fc60003f25270 */
[----:B-----5:R-:W-:Y:S01]  /*0410*/  FFMA R10, R28, R10, R29 ;  /* 0x0000000a1c0a7223 */ /* 0x020fe2000000001d */
[----:B------:R-:W-:-:S03]  /*0420*/  IADD3 R6, P2, PT, R4, 0x20, RZ ;  /* 0x0000002004067810 */ /* 0x000fc60007f5e0ff */
[----:B------:R-:W-:Y:S01]  /*0430*/  FFMA R8, R7, R8, R10 ;  /* 0x0000000807087223 */ /* 0x000fe2000000000a */
[----:B------:R-:W-:Y:S02]  /*0440*/  IADD3.X R7, PT, PT, RZ, R5, RZ, P2, !PT ;  /* 0x00000005ff077210 */ /* 0x000fe400017fe4ff */
[----:B------:R-:W-:Y:S01]  /*0450*/  LEA R18, R3, R18, 0x3 ;  /* 0x0000001203127211 */ /* 0x000fe200078e18ff */
[----:B------:R-:W-:-:S04]  /*0460*/  FFMA R9, R9, R12, R8 ;  /* 0x0000000c09097223 */ /* 0x000fc80000000008 */
[----:B--2---:R-:W-:-:S04]  /*0470*/  FFMA R16, R16, R15, R9 ;  /* 0x0000000f10107223 */ /* 0x004fc80000000009 */
[----:B------:R-:W-:Y:S01]  /*0480*/  FFMA R24, R11, R24, R16 ;  /* 0x000000180b187223 */ /* 0x000fe20000000010 */
[----:B------:R-:W-:Y:S06]  /*0490*/  @P1 BRA `(.L_x_2) ;  /* 0xfffffffc005c1947 */ /* 0x000fec000383ffff */
.L_x_1:
[----:B------:R-:W-:Y:S05]  /*04a0*/  @!P0 BRA `(.L_x_0) ;  /* 0x0000000000fc8947 */ /* 0x000fea0003800000 */
[----:B------:R-:W-:Y:S02]  /*04b0*/  ISETP.GE.U32.AND P1, PT, R27, 0x4, PT ;  /* 0x000000041b00780c */ /* 0x000fe40003f26070 */
[----:B------:R-:W-:-:S04]  /*04c0*/  LOP3.LUT R16, R2, 0x3, RZ, 0xc0, !PT ;  /* 0x0000000302107812 */ /* 0x000fc800078ec0ff */
[----:B------:R-:W-:-:S07]  /*04d0*/  ISETP.NE.AND P0, PT, R16, RZ, PT ;  /* 0x000000ff1000720c */ /* 0x000fce0003f05270 */
[----:B------:R-:W-:Y:S06]  /*04e0*/  @!P1 BRA `(.L_x_3) ;  /* 0x00000000006c9947 */ /* 0x000fec0003800000 */
[----:B------:R-:W0:Y:S01]  /*04f0*/  LDC.64 R6, c[0x0][0x388] ;  /* 0x0000e200ff067b82 */ /* 0x000e220000000a00 */
[----:B------:R-:W1:Y:S01]  /*0500*/  LDCU.64 UR6, c[0x0][0x380] ;  /* 0x00007000ff0677ac */ /* 0x000e620008000a00 */
[----:B------:R-:W-:Y:S01]  /*0510*/  IMAD R9, R21, R3, R0 ;  /* 0x0000000315097224 */ /* 0x000fe200078e0200 */
[CC--:B------:R-:W-:Y:S02]  /*0520*/  IADD3 R5, PT, PT, R20.reuse, R21.reuse, RZ ;  /* 0x0000001514057210 */ /* 0x0c0fe40007ffe0ff */
[----:B------:R-:W-:-:S03]  /*0530*/  IADD3 R10, P1, PT, R20, R21, RZ ;  /* 0x00000015140a7210 */ /* 0x000fc60007f3e0ff */
[----:B------:R-:W2:Y:S01]  /*0540*/  LDC.64 R14, c[0x0][0x380] ;  /* 0x0000e000ff0e7b82 */ /* 0x000ea20000000a00 */
[----:B0-----:R-:W-:-:S04]  /*0550*/  IMAD.WIDE R6, R9, 0x4, R6 ;  /* 0x0000000409067825 */ /* 0x001fc800078e0206 */
[----:B------:R-:W-:Y:S02]  /*0560*/  IMAD.WIDE R8, R3, 0x4, R6 ;  /* 0x0000000403087825 */ /* 0x000fe400078e0206 */
[----:B------:R-:W3:Y:S02]  /*0570*/  LDG.E R6, desc[UR4][R6.64] ;  /* 0x0000000406067981 */ /* 0x000ee4000c1e1900 */
[----:B--2---:R-:W-:Y:S01]  /*0580*/  IMAD.WIDE.U32 R14, R5, 0x4, R14 ;  /* 0x00000004050e7825 */ /* 0x004fe200078e000e */
[----:B------:R-:W-:Y:S02]  /*0590*/  IADD3.X R5, PT, PT, RZ, RZ, RZ, P1, !PT ;  /* 0x000000ffff057210 */ /* 0x000fe40000ffe4ff */
[----:B-1----:R-:W-:-:S03]  /*05a0*/  LEA R4, P1, R10, UR6, 0x2 ;  /* 0x000000060a047c11 */ /* 0x002fc6000f8210ff */
[----:B------:R-:W3:Y:S01]  /*05b0*/  LDG.E R15, desc[UR4][R14.64] ;  /* 0x000000040e0f7981 */ /* 0x000ee2000c1e1900 */
[----:B------:R-:W-:Y:S01]  /*05c0*/  LEA.HI.X R5, R10, UR7, R5, 0x2, P1 ;  /* 0x000000070a057c11 */ /* 0x000fe200088f1405 */
[C---:B------:R-:W-:Y:S02]  /*05d0*/  IMAD.WIDE R10, R3.reuse, 0x4, R8 ;  /* 0x00000004030a7825 */ /* 0x040fe400078e0208 */
[----:B------:R-:W2:Y:S04]  /*05e0*/  LDG.E R8, desc[UR4][R8.64] ;  /* 0x0000000408087981 */ /* 0x000ea8000c1e1900 */
[----:B------:R-:W2:Y:S01]  /*05f0*/  LDG.E R17, desc[UR4][R4.64+0x4] ;  /* 0x0000040404117981 */ /* 0x000ea2000c1e1900 */
[----:B------:R-:W-:-:S03]  /*0600*/  IMAD.WIDE R12, R3, 0x4, R10 ;  /* 0x00000004030c7825 */ /* 0x000fc600078e020a */
[----:B------:R-:W4:Y:S04]  /*0610*/  LDG.E R22, desc[UR4][R10.64] ;  /* 0x000000040a167981 */ /* 0x000f28000c1e1900 */
[----:B------:R-:W4:Y:S04]  /*0620*/  LDG.E R18, desc[UR4][R4.64+0x8] ;  /* 0x0000080404127981 */ /* 0x000f28000c1e1900 */
[----:B------:R-:W5:Y:S04]  /*0630*/  LDG.E R26, desc[UR4][R4.64+0xc] ;  /* 0x00000c04041a7981 */ /* 0x000f68000c1e1900 */
[----:B------:R-:W5:Y:S01]  /*0640*/  LDG.E R12, desc[UR4][R12.64] ;  /* 0x000000040c0c7981 */ /* 0x000f62000c1e1900 */
[----:B------:R-:W-:Y:S01]  /*0650*/  IADD3 R21, PT, PT, R21, 0x4, RZ ;  /* 0x0000000415157810 */ /* 0x000fe20007ffe0ff */
[----:B---3--:R-:W-:-:S04]  /*0660*/  FFMA R24, R15, R6, R24 ;  /* 0x000000060f187223 */ /* 0x008fc80000000018 */
[----:B--2---:R-:W-:-:S04]  /*0670*/  FFMA R17, R17, R8, R24 ;  /* 0x0000000811117223 */ /* 0x004fc80000000018 */
[----:B----4-:R-:W-:-:S04]  /*0680*/  FFMA R17, R18, R22, R17 ;  /* 0x0000001612117223 */ /* 0x010fc80000000011 */
[----:B-----5:R-:W-:-:S07]  /*0690*/  FFMA R24, R26, R12, R17 ;  /* 0x0000000c1a187223 */ /* 0x020fce0000000011 */
.L_x_3:
[----:B------:R-:W-:Y:S05]  /*06a0*/  @!P0 BRA `(.L_x_0) ;  /* 0x00000000007c8947 */ /* 0x000fea0003800000 */
[----:B------:R-:W-:Y:S01]  /*06b0*/  ISETP.NE.AND P1, PT, R16, 0x1, PT ;  /* 0x000000011000780c */ /* 0x000fe20003f25270 */
[----:B------:R-:W0:Y:S01]  /*06c0*/  LDC.64 R12, c[0x0][0x380] ;  /* 0x0000e000ff0c7b82 */ /* 0x000e220000000a00 */
[----:B------:R-:W-:-:S04]  /*06d0*/  LOP3.LUT R2, R2, 0x1, RZ, 0xc0, !PT ;  /* 0x0000000102027812 */ /* 0x000fc800078ec0ff */
[----:B------:R-:W-:-:S03]  /*06e0*/  ISETP.NE.U32.AND P0, PT, R2, 0x1, PT ;  /* 0x000000010200780c */ /* 0x000fc60003f05070 */
[----:B------:R-:W1:Y:S04]  /*06f0*/  LDC.64 R10, c[0x0][0x388] ;  /* 0x0000e200ff0a7b82 */ /* 0x000e680000000a00 */
[CC--:B------:R-:W-:Y:S02]  /*0700*/  @P1 IADD3 R15, PT, PT, R20.reuse, R21.reuse, RZ ;  /* 0x00000015140f1210 */ /* 0x0c0fe40007ffe0ff */
[----:B------:R-:W-:Y:S02]  /*0710*/  @P1 IADD3 R2, P2, PT, R20, R21, RZ ;  /* 0x0000001514021210 */ /* 0x000fe40007f5e0ff */
[----:B------:R-:W2:Y:S02]  /*0720*/  @P1 LDC.64 R4, c[0x0][0x380] ;  /* 0x0000e000ff041b82 */ /* 0x000ea40000000a00 */
[----:B------:R-:W-:-:S06]  /*0730*/  @P1 IADD3.X R14, PT, PT, RZ, RZ, RZ, P2, !PT ;  /* 0x000000ffff0e1210 */ /* 0x000fcc00017fe4ff */
[----:B------:R-:W3:Y:S01]  /*0740*/  LDC.64 R6, c[0x0][0x380] ;  /* 0x0000e000ff067b82 */ /* 0x000ee20000000a00 */
[----:B0-----:R-:W-:-:S04]  /*0750*/  @P1 IMAD.WIDE.U32 R12, R15, 0x4, R12 ;  /* 0x000000040f0c1825 */ /* 0x001fc800078e000c */
[C---:B------:R-:W-:Y:S01]  /*0760*/  @P1 IMAD R15, R21.reuse, R3, R0 ;  /* 0x00000003150f1224 */ /* 0x040fe200078e0200 */
[----:B------:R-:W-:Y:S01]  /*0770*/  @P1 IADD3 R21, PT, PT, R21, 0x2, RZ ;  /* 0x0000000215151810 */ /* 0x000fe20007ffe0ff */
[----:B------:R-:W4:Y:S01]  /*0780*/  @P1 LDG.E R13, desc[UR4][R12.64] ;  /* 0x000000040c0d1981 */ /* 0x000f22000c1e1900 */
[----:B------:R-:W0:Y:S01]  /*0790*/  LDC.64 R8, c[0x0][0x388] ;  /* 0x0000e200ff087b82 */ /* 0x000e220000000a00 */
[----:B-1----:R-:W-:Y:S01]  /*07a0*/  @P1 IMAD.WIDE R10, R15, 0x4, R10 ;  /* 0x000000040f0a1825 */ /* 0x002fe200078e020a */
[----:B------:R-:W-:Y:S02]  /*07b0*/  @!P0 IADD3 R17, PT, PT, R20, R21, RZ ;  /* 0x0000001514118210 */ /* 0x000fe40007ffe0ff */
[----:B--2---:R-:W-:Y:S01]  /*07c0*/  @P1 LEA R4, P2, R2, R4, 0x2 ;  /* 0x0000000402041211 */ /* 0x004fe200078410ff */
[----:B------:R-:W-:-:S03]  /*07d0*/  @!P0 IMAD R21, R21, R3, R0 ;  /* 0x0000000315158224 */ /* 0x000fc600078e0200 */
[----:B------:R-:W-:Y:S01]  /*07e0*/  @P1 LEA.HI.X R5, R2, R5, R14, 0x2, P2 ;  /* 0x0000000502051211 */ /* 0x000fe200010f140e */
[----:B------:R-:W-:Y:S01]  /*07f0*/  @P1 IMAD.WIDE R14, R3, 0x4, R10 ;  /* 0x00000004030e1825 */ /* 0x000fe200078e020a */
[----:B------:R-:W4:Y:S03]  /*0800*/  @P1 LDG.E R2, desc[UR4][R10.64] ;  /* 0x000000040a021981 */ /* 0x000f26000c1e1900 */
[----:B---3--:R-:W-:Y:S01]  /*0810*/  @!P0 IMAD.WIDE.U32 R6, R17, 0x4, R6 ;  /* 0x0000000411068825 */ /* 0x008fe200078e0006 */
[----:B------:R-:W2:Y:S04]  /*0820*/  @P1 LDG.E R5, desc[UR4][R4.64+0x4] ;  /* 0x0000040404051981 */ /* 0x000ea8000c1e1900 */
[----:B------:R-:W2:Y:S01]  /*0830*/  @P1 LDG.E R14, desc[UR4][R14.64] ;  /* 0x000000040e0e1981 */ /* 0x000ea2000c1e1900 */
[----:B0-----:R-:W-:-:S03]  /*0840*/  @!P0 IMAD.WIDE R8, R21, 0x4, R8 ;  /* 0x0000000415088825 */ /* 0x001fc600078e0208 */
[----:B------:R-:W3:Y:S04]  /*0850*/  @!P0 LDG.E R7, desc[UR4][R6.64] ;  /* 0x0000000406078981 */ /* 0x000ee8000c1e1900 */
[----:B------:R-:W3:Y:S01]  /*0860*/  @!P0 LDG.E R8, desc[UR4][R8.64] ;  /* 0x0000000408088981 */ /* 0x000ee2000c1e1900 */
[----:B----4-:R-:W-:-:S04]  /*0870*/  @P1 FFMA R2, R13, R2, R24 ;  /* 0x000000020d021223 */ /* 0x010fc80000000018 */
[----:B--2---:R-:W-:-:S04]  /*0880*/  @P1 FFMA R24, R5, R14, R2 ;  /* 0x0000000e05181223 */ /* 0x004fc80000000002 */
[----:B---3--:R-:W-:-:S07]  /*0890*/  @!P0 FFMA R24, R7, R8, R24 ;  /* 0x0000000807188223 */ /* 0x008fce0000000018 */
.L_x_0:
[----:B------:R-:W0:Y:S01]  /*08a0*/  LDC.64 R4, c[0x0][0x390] ;  /* 0x0000e400ff047b82 */ /* 0x000e220000000a00 */
[----:B------:R-:W-:-:S04]  /*08b0*/  IMAD R3, R19, R3, R0 ;  /* 0x0000000313037224 */ /* 0x000fc800078e0200 */
[----:B0-----:R-:W-:-:S05]  /*08c0*/  IMAD.WIDE R2, R3, 0x4, R4 ;  /* 0x0000000403027825 */ /* 0x001fca00078e0204 */
[----:B------:R-:W-:Y:S01]  /*08d0*/  STG.E desc[UR4][R2.64], R24 ;  /* 0x0000001802007986 */ /* 0x000fe2000c101904 */
[----:B------:R-:W-:Y:S05]  /*08e0*/  EXIT ;  /* 0x000000000000794d */ /* 0x000fea0003800000 */
.L_x_4:
[----:B------:R-:W-:-:S00]  /*08f0*/  BRA `(.L_x_4) ;  /* 0xfffffffc00fc7947 */ /* 0x000fc0000383ffff */
[----:B------:R-:W-:-:S00]  /*0900*/  NOP ;  /* 0x0000000000007918 */ /* 0x000fc00000000000 */
[----:B------:R-:W-:-:S00]  /*0910*/  NOP ;  /* 0x0000000000007918 */ /* 0x000fc00000000000 */
[----:B------:R-:W-:-:S00]  /*0920*/  NOP ;  /* 0x0000000000007918 */ /* 0x000fc00000000000 */
[----:B------:R-:W-:-:S00]  /*0930*/  NOP ;  /* 0x0000000000007918 */ /* 0x000fc00000000000 */
[----:B------:R-:W-:-:S00]  /*0940*/  NOP ;  /* 0x0000000000007918 */ /* 0x000fc00000000000 */
[----:B------:R-:W-:-:S00]  /*0950*/  NOP ;  /* 0x0000000000007918 */ /* 0x000fc00000000000 */
[----:B------:R-:W-:-:S00]  /*0960*/  NOP ;  /* 0x0000000000007918 */ /* 0x000fc00000000000 */
[----:B------:R-:W-:-:S00]  /*0970*/  NOP ;  /* 0x0000000000007918 */ /* 0x000fc00000000000 */
.L_x_5:


//--------------------- .nv.shared.reserved.0     --------------------------
	.section	.nv.shared.reserved.0,"aw",@nobits
	.weak		__nv_reservedSMEM_offset_0_alias
	.size		__nv_reservedSMEM_offset_0_alias, 0, 64
	.other		__nv_reservedSMEM_offset_0_alias,@"STO_CUDA_RESERVED_SHARED STV_DEFAULT"
__nv_reservedSMEM_offset_0_alias:
	.zero		0
	.zero		64


//--------------------- .nv.constant0._Z26matrix_multiply_2d_untiledPfS_S_iii --------------------------
	.section	.nv.constant0._Z26matrix_multiply_2d_untiledPfS_S_iii,"a",@progbits
	.sectionflags	@""
	.align	4
.nv.constant0._Z26matrix_multiply_2d_untiledPfS_S_iii:
	.zero		932


//--------------------- SYMBOLS --------------------------

	.type		.nv.reservedSmem.offset0,@object
	.size		.nv.reservedSmem.offset0,0x4
